//
// Generated by NVIDIA NVVM Compiler
//
// Compiler Build ID: CL-36424714
// Cuda compilation tools, release 13.0, V13.0.88
// Based on NVVM 20.0.0
//

.version 9.0
.target sm_100
.address_size 64

	// .globl	_Z15step_kernel_modiifPfS_

.visible .entry _Z15step_kernel_modiifPfS_(
	.param .u32 _Z15step_kernel_modiifPfS__param_0,
	.param .u32 _Z15step_kernel_modiifPfS__param_1,
	.param .f32 _Z15step_kernel_modiifPfS__param_2,
	.param .u64 .ptr .align 1 _Z15step_kernel_modiifPfS__param_3,
	.param .u64 .ptr .align 1 _Z15step_kernel_modiifPfS__param_4
)
{
	.reg .pred 	%p<3>;
	.reg .b32 	%r<23>;
	.reg .b32 	%f<14>;
	.reg .b64 	%rd<17>;

	ld.param.u32 	%r8, [_Z15step_kernel_modiifPfS__param_0];
	ld.param.u32 	%r9, [_Z15step_kernel_modiifPfS__param_1];
	ld.param.f32 	%f1, [_Z15step_kernel_modiifPfS__param_2];
	ld.param.u64 	%rd3, [_Z15step_kernel_modiifPfS__param_3];
	ld.param.u64 	%rd4, [_Z15step_kernel_modiifPfS__param_4];
	mov.u32 	%r10, %ctaid.x;
	mov.u32 	%r1, %ntid.x;
	mov.u32 	%r11, %tid.x;
	mad.lo.s32 	%r22, %r10, %r1, %r11;
	add.s32 	%r12, %r9, -2;
	add.s32 	%r3, %r8, -2;
	mul.lo.s32 	%r4, %r12, %r3;
	setp.ge.s32 	%p1, %r22, %r4;
	@%p1 bra 	$L__BB0_3;
	cvta.to.global.u64 	%rd1, %rd3;
	mov.u32 	%r13, %nctaid.x;
	mul.lo.s32 	%r5, %r1, %r13;
	cvta.to.global.u64 	%rd2, %rd4;
$L__BB0_2:
	div.s32 	%r14, %r22, %r3;
	mul.lo.s32 	%r15, %r14, %r3;
	sub.s32 	%r16, %r22, %r15;
	mul.lo.s32 	%r17, %r14, %r8;
	add.s32 	%r18, %r17, %r8;
	add.s32 	%r19, %r18, %r16;
	shl.b32 	%r20, %r8, 1;
	add.s32 	%r21, %r17, %r20;
	mul.wide.s32 	%rd5, %r19, 4;
	add.s64 	%rd6, %rd1, %rd5;
	ld.global.f32 	%f2, [%rd6];
	ld.global.f32 	%f3, [%rd6+4];
	add.f32 	%f4, %f3, %f3;
	sub.f32 	%f5, %f2, %f4;
	ld.global.f32 	%f6, [%rd6+8];
	add.f32 	%f7, %f6, %f5;
	cvt.s64.s32 	%rd7, %r17;
	cvt.s64.s32 	%rd8, %r16;
	add.s64 	%rd9, %rd7, %rd8;
	shl.b64 	%rd10, %rd9, 2;
	add.s64 	%rd11, %rd1, %rd10;
	ld.global.f32 	%f8, [%rd11+4];
	sub.f32 	%f9, %f8, %f4;
	cvt.s64.s32 	%rd12, %r21;
	add.s64 	%rd13, %rd12, %rd8;
	shl.b64 	%rd14, %rd13, 2;
	add.s64 	%rd15, %rd1, %rd14;
	ld.global.f32 	%f10, [%rd15+4];
	add.f32 	%f11, %f10, %f9;
	add.f32 	%f12, %f7, %f11;
	fma.rn.f32 	%f13, %f1, %f12, %f3;
	add.s64 	%rd16, %rd2, %rd5;
	st.global.f32 	[%rd16+4], %f13;
	add.s32 	%r22, %r22, %r5;
	setp.lt.s32 	%p2, %r22, %r4;
	@%p2 bra 	$L__BB0_2;
$L__BB0_3:
	ret;

}


// ===== COMPILED SASS (sm_100) =====

	.target	sm_100

	.elftype	@"ET_EXEC"


//--------------------- .note.nv.tkinfo           --------------------------
	.section	.note.nv.tkinfo,"",@"SHT_NOTE"
	.sectionflags	@"SHF_NOTE_NV_TKINFO"
	.tkinfo
        /*0018*/ 	.word	0x00000002
        /*0030*/ 	.string	""
        /*0030*/ 	.string	"ptxas"
        /*0030*/ 	.string	"Cuda compilation tools, release 13.0, V13.0.88"
        /*0030*/ 	.string	"Build cuda_13.0.r13.0/compiler.36424714_0"
        /*0030*/ 	.string	"-arch sm_100 -m 64 "



//--------------------- .note.nv.cuinfo           --------------------------
	.section	.note.nv.cuinfo,"",@"SHT_NOTE"
	.sectionflags	@"SHF_NOTE_NV_CUINFO"
        /*0018*/ 	.short	0x0002
        /*001a*/ 	.short	0x0064
        /*001c*/ 	.short	0x0082
	.zero		2


//--------------------- .nv.info                  --------------------------
	.section	.nv.info,"",@"SHT_CUDA_INFO"
	.align	4


	//----- nvinfo : EIATTR_REGCOUNT
	.align		4
        /*0000*/ 	.byte	0x04, 0x2f
        /*0002*/ 	.short	(.L_1 - .L_0)
	.align		4
.L_0:
        /*0004*/ 	.word	index@(_Z15step_kernel_modiifPfS_)
        /*0008*/ 	.word	0x0000001c


	//----- nvinfo : EIATTR_FRAME_SIZE
	.align		4
.L_1:
        /*000c*/ 	.byte	0x04, 0x11
        /*000e*/ 	.short	(.L_3 - .L_2)
	.align		4
.L_2:
        /*0010*/ 	.word	index@(_Z15step_kernel_modiifPfS_)
        /*0014*/ 	.word	0x00000000


	//----- nvinfo : EIATTR_MIN_STACK_SIZE
	.align		4
.L_3:
        /*0018*/ 	.byte	0x04, 0x12
        /*001a*/ 	.short	(.L_5 - .L_4)
	.align		4
.L_4:
        /*001c*/ 	.word	index@(_Z15step_kernel_modiifPfS_)
        /*0020*/ 	.word	0x00000000
.L_5:


//--------------------- .nv.compat                --------------------------
	.section	.nv.compat,"",@"SHT_CUDA_COMPAT_INFO"
	.align	4
        /*0000*/ 	.byte	0x02, 0x09, 0x00, 0x00, 0x02, 0x02, 0x01, 0x00, 0x02, 0x05, 0x05, 0x00, 0x03, 0x07, 0x01, 0x01
        /*0010*/ 	.byte	0x02, 0x03, 0x00, 0x00, 0x02, 0x06, 0x01, 0x00, 0x04, 0x0b, 0x08, 0x00, 0x09, 0x00, 0x00, 0x00
        /*0020*/ 	.byte	0x00, 0x00, 0x00, 0x00


//--------------------- .nv.info._Z15step_kernel_modiifPfS_ --------------------------
	.section	.nv.info._Z15step_kernel_modiifPfS_,"",@"SHT_CUDA_INFO"
	.sectionflags	@""
	.align	4


	//----- nvinfo : EIATTR_CUDA_API_VERSION
	.align		4
        /*0000*/ 	.byte	0x04, 0x37
        /*0002*/ 	.short	(.L_7 - .L_6)
.L_6:
        /*0004*/ 	.word	0x00000082


	//----- nvinfo : EIATTR_KPARAM_INFO
	.align		4
.L_7:
        /*0008*/ 	.byte	0x04, 0x17
        /*000a*/ 	.short	(.L_9 - .L_8)
.L_8:
        /*000c*/ 	.word	0x00000000
        /*0010*/ 	.short	0x0004
        /*0012*/ 	.short	0x0018
        /*0014*/ 	.byte	0x00, 0xf5, 0x21, 0x00


	//----- nvinfo : EIATTR_KPARAM_INFO
	.align		4
.L_9:
        /*0018*/ 	.byte	0x04, 0x17
        /*001a*/ 	.short	(.L_11 - .L_10)
.L_10:
        /*001c*/ 	.word	0x00000000
        /*0020*/ 	.short	0x0003
        /*0022*/ 	.short	0x0010
        /*0024*/ 	.byte	0x00, 0xf5, 0x21, 0x00


	//----- nvinfo : EIATTR_KPARAM_INFO
	.align		4
.L_11:
        /*0028*/ 	.byte	0x04, 0x17
        /*002a*/ 	.short	(.L_13 - .L_12)
.L_12:
        /*002c*/ 	.word	0x00000000
        /*0030*/ 	.short	0x0002
        /*0032*/ 	.short	0x0008
        /*0034*/ 	.byte	0x00, 0xf0, 0x11, 0x00


	//----- nvinfo : EIATTR_KPARAM_INFO
	.align		4
.L_13:
        /*0038*/ 	.byte	0x04, 0x17
        /*003a*/ 	.short	(.L_15 - .L_14)
.L_14:
        /*003c*/ 	.word	0x00000000
        /*0040*/ 	.short	0x0001
        /*0042*/ 	.short	0x0004
        /*0044*/ 	.byte	0x00, 0xf0, 0x11, 0x00


	//----- nvinfo : EIATTR_KPARAM_INFO
	.align		4
.L_15:
        /*0048*/ 	.byte	0x04, 0x17
        /*004a*/ 	.short	(.L_17 - .L_16)
.L_16:
        /*004c*/ 	.word	0x00000000
        /*0050*/ 	.short	0x0000
        /*0052*/ 	.short	0x0000
        /*0054*/ 	.byte	0x00, 0xf0, 0x11, 0x00


	//----- nvinfo : EIATTR_SPARSE_MMA_MASK
	.align		4
.L_17:
        /*0058*/ 	.byte	0x03, 0x50
        /*005a*/ 	.short	0x0000


	//----- nvinfo : EIATTR_MAXREG_COUNT
	.align		4
        /*005c*/ 	.byte	0x03, 0x1b
        /*005e*/ 	.short	0x00ff


	//----- nvinfo : EIATTR_MERCURY_ISA_VERSION
	.align		4
        /*0060*/ 	.byte	0x03, 0x5f
        /*0062*/ 	.short	0x0101


	//----- nvinfo : EIATTR_VRC_CTA_INIT_COUNT
	.align		4
        /*0064*/ 	.byte	0x02, 0x4a
	.zero		1
	.zero		1


	//----- nvinfo : EIATTR_EXIT_INSTR_OFFSETS
	.align		4
        /*0068*/ 	.byte	0x04, 0x1c
        /*006a*/ 	.short	(.L_19 - .L_18)


	//   ....[0]....
.L_18:
        /*006c*/ 	.word	0x000000a0


	//   ....[1]....
        /*0070*/ 	.word	0x000004d0


	//----- nvinfo : EIATTR_CRS_STACK_SIZE
	.align		4
.L_19:
        /*0074*/ 	.byte	0x04, 0x1e
        /*0076*/ 	.short	(.L_21 - .L_20)
.L_20:
        /*0078*/ 	.word	0x00000000


	//----- nvinfo : EIATTR_CBANK_PARAM_SIZE
	.align		4
.L_21:
        /*007c*/ 	.byte	0x03, 0x19
        /*007e*/ 	.short	0x0020


	//----- nvinfo : EIATTR_PARAM_CBANK
	.align		4
        /*0080*/ 	.byte	0x04, 0x0a
        /*0082*/ 	.short	(.L_23 - .L_22)
	.align		4
.L_22:
        /*0084*/ 	.word	index@(.nv.constant0._Z15step_kernel_modiifPfS_)
        /*0088*/ 	.short	0x0380
        /*008a*/ 	.short	0x0020


	//----- nvinfo : EIATTR_SW_WAR
	.align		4
.L_23:
        /*008c*/ 	.byte	0x04, 0x36
        /*008e*/ 	.short	(.L_25 - .L_24)
.L_24:
        /*0090*/ 	.word	0x00000008
.L_25:


//--------------------- .nv.callgraph             --------------------------
	.section	.nv.callgraph,"",@"SHT_CUDA_CALLGRAPH"
	.align	4
	.sectionentsize	8
	.align		4
        /*0000*/ 	.word	0x00000000
	.align		4
        /*0004*/ 	.word	0xffffffff
	.align		4
        /*0008*/ 	.word	0x00000000
	.align		4
        /*000c*/ 	.word	0xfffffffe
	.align		4
        /*0010*/ 	.word	0x00000000
	.align		4
        /*0014*/ 	.word	0xfffffffd
	.align		4
        /*0018*/ 	.word	0x00000000
	.align		4
        /*001c*/ 	.word	0xfffffffc


//--------------------- .text._Z15step_kernel_modiifPfS_ --------------------------
	.section	.text._Z15step_kernel_modiifPfS_,"ax",@progbits
	.align	128
        .global         _Z15step_kernel_modiifPfS_
        .type           _Z15step_kernel_modiifPfS_,@function
        .size           _Z15step_kernel_modiifPfS_,(.L_x_2 - _Z15step_kernel_modiifPfS_)
        .other          _Z15step_kernel_modiifPfS_,@"STO_CUDA_ENTRY STV_DEFAULT"
_Z15step_kernel_modiifPfS_:
.text._Z15step_kernel_modiifPfS_:
[----:B------:R-:W-:Y:S01]  /*0000*/  LDC R1, c[0x0][0x37c] ;  /* 0x0000df00ff017b82 */ /* 0x000fe20000000800 */
[----:B------:R-:W0:Y:S07]  /*0010*/  S2R R19, SR_TID.X ;  /* 0x0000000000137919 */ /* 0x000e2e0000002100 */
[----:B------:R-:W1:Y:S08]  /*0020*/  LDC.64 R2, c[0x0][0x380] ;  /* 0x0000e000ff027b82 */ /* 0x000e700000000a00 */
[----:B------:R-:W0:Y:S08]  /*0030*/  S2UR UR4, SR_CTAID.X ;  /* 0x00000000000479c3 */ /* 0x000e300000002500 */
[----:B------:R-:W0:Y:S01]  /*0040*/  LDC R16, c[0x0][0x360] ;  /* 0x0000d800ff107b82 */ /* 0x000e220000000800 */
[----:B-1----:R-:W-:-:S02]  /*0050*/  VIADD R3, R3, 0xfffffffe ;  /* 0xfffffffe03037836 */ /* 0x002fc40000000000 */
[----:B------:R-:W-:-:S04]  /*0060*/  VIADD R0, R2, 0xfffffffe ;  /* 0xfffffffe02007836 */ /* 0x000fc80000000000 */
[----:B------:R-:W-:Y:S02]  /*0070*/  IMAD R12, R3, R0, RZ ;  /* 0x00000000030c7224 */ /* 0x000fe400078e02ff */
[----:B0-----:R-:W-:-:S05]  /*0080*/  IMAD R19, R16, UR4, R19 ;  /* 0x0000000410137c24 */ /* 0x001fca000f8e0213 */
[----:B------:R-:W-:-:S13]  /*0090*/  ISETP.GE.AND P0, PT, R19, R12, PT ;  /* 0x0000000c1300720c */ /* 0x000fda0003f06270 */
[----:B------:R-:W-:Y:S05]  /*00a0*/  @P0 EXIT ;  /* 0x000000000000094d */ /* 0x000fea0003800000 */
[-C--:B------:R-:W-:Y:S01]  /*00b0*/  IABS R13, R0.reuse ;  /* 0x00000000000d7213 */ /* 0x080fe20000000000 */
[----:B------:R-:W0:Y:S01]  /*00c0*/  LDC R14, c[0x0][0x380] ;  /* 0x0000e000ff0e7b82 */ /* 0x000e220000000800 */
[----:B------:R-:W1:Y:S01]  /*00d0*/  LDCU UR4, c[0x0][0x370] ;  /* 0x00006e00ff0477ac */ /* 0x000e620008000800 */
[----:B------:R-:W-:Y:S01]  /*00e0*/  ISETP.NE.AND P0, PT, R0, RZ, PT ;  /* 0x000000ff0000720c */ /* 0x000fe20003f05270 */
[----:B------:R-:W2:Y:S01]  /*00f0*/  I2F.RP R8, R13 ;  /* 0x0000000d00087306 */ /* 0x000ea20000209400 */
[----:B------:R-:W-:Y:S01]  /*0100*/  LOP3.LUT R17, RZ, R0, RZ, 0x33, !PT ;  /* 0x00000000ff117212 */ /* 0x000fe200078e33ff */
[----:B------:R-:W3:Y:S03]  /*0110*/  LDCU.64 UR6, c[0x0][0x358] ;  /* 0x00006b00ff0677ac */ /* 0x000ee60008000a00 */
[----:B------:R-:W4:Y:S01]  /*0120*/  LDC.64 R4, c[0x0][0x390] ;  /* 0x0000e400ff047b82 */ /* 0x000f220000000a00 */
[----:B------:R-:W0:Y:S01]  /*0130*/  LDCU UR5, c[0x0][0x388] ;  /* 0x00007100ff0577ac */ /* 0x000e220008000800 */
[----:B------:R-:W0:Y:S06]  /*0140*/  LDCU.64 UR8, c[0x0][0x390] ;  /* 0x00007200ff0877ac */ /* 0x000e2c0008000a00 */
[----:B------:R-:W0:Y:S01]  /*0150*/  LDC.64 R6, c[0x0][0x398] ;  /* 0x0000e600ff067b82 */ /* 0x000e220000000a00 */
[----:B--2---:R-:W2:Y:S01]  /*0160*/  MUFU.RCP R8, R8 ;  /* 0x0000000800087308 */ /* 0x004ea20000001000 */
[----:B-1----:R-:W-:Y:S01]  /*0170*/  IMAD R16, R16, UR4, RZ ;  /* 0x0000000410107c24 */ /* 0x002fe2000f8e02ff */
[----:B--2---:R-:W-:-:S06]  /*0180*/  IADD3 R2, PT, PT, R8, 0xffffffe, RZ ;  /* 0x0ffffffe08027810 */ /* 0x004fcc0007ffe0ff */
[----:B------:R1:W2:Y:S02]  /*0190*/  F2I.FTZ.U32.TRUNC.NTZ R3, R2 ;  /* 0x0000000200037305 */ /* 0x0002a4000021f000 */
[----:B-1----:R-:W-:Y:S02]  /*01a0*/  IMAD.MOV.U32 R2, RZ, RZ, RZ ;  /* 0x000000ffff027224 */ /* 0x002fe400078e00ff */
[----:B--2---:R-:W-:-:S04]  /*01b0*/  IMAD.MOV R10, RZ, RZ, -R3 ;  /* 0x000000ffff0a7224 */ /* 0x004fc800078e0a03 */
[----:B------:R-:W-:-:S04]  /*01c0*/  IMAD R15, R10, R13, RZ ;  /* 0x0000000d0a0f7224 */ /* 0x000fc800078e02ff */
[----:B0--34-:R-:W-:-:S07]  /*01d0*/  IMAD.HI.U32 R15, R3, R15, R2 ;  /* 0x0000000f030f7227 */ /* 0x019fce00078e0002 */
.L_x_0:
[----:B------:R-:W-:Y:S02]  /*01e0*/  IABS R2, R0 ;  /* 0x0000000000027213 */ /* 0x000fe40000000000 */
[----:B------:R-:W-:Y:S02]  /*01f0*/  IABS R8, R19 ;  /* 0x0000001300087213 */ /* 0x000fe40000000000 */
[----:B------:R-:W-:-:S03]  /*0200*/  IADD3 R3, PT, PT, RZ, -R2, RZ ;  /* 0x80000002ff037210 */ /* 0x000fc60007ffe0ff */
[----:B------:R-:W-:-:S04]  /*0210*/  IMAD.HI.U32 R2, R15, R8, RZ ;  /* 0x000000080f027227 */ /* 0x000fc800078e00ff */
[----:B------:R-:W-:Y:S01]  /*0220*/  IMAD R8, R2, R3, R8 ;  /* 0x0000000302087224 */ /* 0x000fe200078e0208 */
[----:B------:R-:W-:-:S04]  /*0230*/  IABS R3, R0 ;  /* 0x0000000000037213 */ /* 0x000fc80000000000 */
[----:B------:R-:W-:-:S13]  /*0240*/  ISETP.GT.U32.AND P2, PT, R13, R8, PT ;  /* 0x000000080d00720c */ /* 0x000fda0003f44070 */
[----:B------:R-:W-:Y:S01]  /*0250*/  @!P2 IMAD.IADD R8, R8, 0x1, -R3 ;  /* 0x000000010808a824 */ /* 0x000fe200078e0a03 */
[----:B------:R-:W-:Y:S01]  /*0260*/  LOP3.LUT R3, R19, R0, RZ, 0x3c, !PT ;  /* 0x0000000013037212 */ /* 0x000fe200078e3cff */
[----:B------:R-:W-:-:S03]  /*0270*/  @!P2 VIADD R2, R2, 0x1 ;  /* 0x000000010202a836 */ /* 0x000fc60000000000 */
[----:B------:R-:W-:Y:S02]  /*0280*/  ISETP.GE.U32.AND P1, PT, R8, R13, PT ;  /* 0x0000000d0800720c */ /* 0x000fe40003f26070 */
[----:B------:R-:W-:-:S11]  /*0290*/  ISETP.GE.AND P3, PT, R3, RZ, PT ;  /* 0x000000ff0300720c */ /* 0x000fd60003f66270 */
[----:B------:R-:W-:-:S05]  /*02a0*/  @P1 IADD3 R2, PT, PT, R2, 0x1, RZ ;  /* 0x0000000102021810 */ /* 0x000fca0007ffe0ff */
[----:B------:R-:W-:-:S05]  /*02b0*/  @!P3 IMAD.MOV R2, RZ, RZ, -R2 ;  /* 0x000000ffff02b224 */ /* 0x000fca00078e0a02 */
[----:B------:R-:W-:-:S04]  /*02c0*/  SEL R3, R17, R2, !P0 ;  /* 0x0000000211037207 */ /* 0x000fc80004000000 */
[C---:B------:R-:W-:Y:S01]  /*02d0*/  IADD3 R8, PT, PT, -R3.reuse, RZ, RZ ;  /* 0x000000ff03087210 */ /* 0x040fe20007ffe1ff */
[----:B------:R-:W-:-:S04]  /*02e0*/  IMAD R2, R3, R14, RZ ;  /* 0x0000000e03027224 */ /* 0x000fc800078e02ff */
[----:B------:R-:W-:Y:S02]  /*02f0*/  IMAD R3, R0, R8, R19 ;  /* 0x0000000800037224 */ /* 0x000fe400078e0213 */
[----:B------:R-:W-:-:S03]  /*0300*/  IMAD R18, R14, 0x2, R2 ;  /* 0x000000020e127824 */ /* 0x000fc600078e0202 */
[C---:B0-----:R-:W-:Y:S02]  /*0310*/  IADD3 R21, PT, PT, R3.reuse, R14, R2 ;  /* 0x0000000e03157210 */ /* 0x041fe40007ffe002 */
[----:B------:R-:W-:Y:S02]  /*0320*/  SHF.R.S32.HI R9, RZ, 0x1f, R3 ;  /* 0x0000001fff097819 */ /* 0x000fe40000011403 */
[----:B------:R-:W-:Y:S01]  /*0330*/  IADD3 R22, P1, PT, R3, R2, RZ ;  /* 0x0000000203167210 */ /* 0x000fe20007f3e0ff */
[----:B------:R-:W-:Y:S01]  /*0340*/  IMAD.WIDE R10, R21, 0x4, R4 ;  /* 0x00000004150a7825 */ /* 0x000fe200078e0204 */
[----:B------:R-:W-:Y:S02]  /*0350*/  IADD3 R3, P2, PT, R3, R18, RZ ;  /* 0x0000001203037210 */ /* 0x000fe40007f5e0ff */
[-C--:B------:R-:W-:Y:S02]  /*0360*/  LEA.HI.X.SX32 R23, R2, R9.reuse, 0x1, P1 ;  /* 0x0000000902177211 */ /* 0x080fe400008f0eff */
[----:B------:R-:W-:Y:S01]  /*0370*/  LEA R8, P1, R22, UR8, 0x2 ;  /* 0x0000000816087c11 */ /* 0x000fe2000f8210ff */
[----:B------:R-:W2:Y:S01]  /*0380*/  LDG.E R25, desc[UR6][R10.64+0x8] ;  /* 0x000008060a197981 */ /* 0x000ea2000c1e1900 */
[----:B------:R-:W-:-:S02]  /*0390*/  LEA.HI.X.SX32 R20, R18, R9, 0x1, P2 ;  /* 0x0000000912147211 */ /* 0x000fc400010f0eff */
[C---:B------:R-:W-:Y:S01]  /*03a0*/  LEA R2, P2, R3.reuse, UR8, 0x2 ;  /* 0x0000000803027c11 */ /* 0x040fe2000f8410ff */
[----:B------:R-:W3:Y:S01]  /*03b0*/  LDG.E R18, desc[UR6][R10.64+0x4] ;  /* 0x000004060a127981 */ /* 0x000ee2000c1e1900 */
[----:B------:R-:W-:Y:S02]  /*03c0*/  LEA.HI.X R9, R22, UR9, R23, 0x2, P1 ;  /* 0x0000000916097c11 */ /* 0x000fe400088f1417 */
[----:B------:R-:W-:Y:S02]  /*03d0*/  LEA.HI.X R3, R3, UR9, R20, 0x2, P2 ;  /* 0x0000000903037c11 */ /* 0x000fe400090f1414 */
[----:B------:R-:W4:Y:S04]  /*03e0*/  LDG.E R20, desc[UR6][R10.64] ;  /* 0x000000060a147981 */ /* 0x000f28000c1e1900 */
[----:B------:R-:W5:Y:S04]  /*03f0*/  LDG.E R8, desc[UR6][R8.64+0x4] ;  /* 0x0000040608087981 */ /* 0x000f68000c1e1900 */
[----:B------:R-:W2:Y:S01]  /*0400*/  LDG.E R2, desc[UR6][R2.64+0x4] ;  /* 0x0000040602027981 */ /* 0x000ea2000c1e1900 */
[----:B------:R-:W-:-:S04]  /*0410*/  IADD3 R19, PT, PT, R16, R19, RZ ;  /* 0x0000001310137210 */ /* 0x000fc80007ffe0ff */
[----:B------:R-:W-:Y:S01]  /*0420*/  ISETP.GE.AND P1, PT, R19, R12, PT ;  /* 0x0000000c1300720c */ /* 0x000fe20003f26270 */
[----:B---3--:R-:W-:-:S04]  /*0430*/  FADD R23, R18, R18 ;  /* 0x0000001212177221 */ /* 0x008fc80000000000 */
[----:B----4-:R-:W-:Y:S01]  /*0440*/  FADD R20, R20, -R23 ;  /* 0x8000001714147221 */ /* 0x010fe20000000000 */
[----:B-----5:R-:W-:-:S03]  /*0450*/  FADD R23, -R23, R8 ;  /* 0x0000000817177221 */ /* 0x020fc60000000100 */
[----:B--2---:R-:W-:Y:S01]  /*0460*/  FADD R20, R20, R25 ;  /* 0x0000001914147221 */ /* 0x004fe20000000000 */
[----:B------:R-:W-:-:S04]  /*0470*/  FADD R23, R23, R2 ;  /* 0x0000000217177221 */ /* 0x000fc80000000000 */
[----:B------:R-:W-:Y:S01]  /*0480*/  FADD R23, R20, R23 ;  /* 0x0000001714177221 */ /* 0x000fe20000000000 */
[----:B------:R-:W-:-:S04]  /*0490*/  IMAD.WIDE R20, R21, 0x4, R6 ;  /* 0x0000000415147825 */ /* 0x000fc800078e0206 */
[----:B------:R-:W-:-:S05]  /*04a0*/  FFMA R23, R23, UR5, R18 ;  /* 0x0000000517177c23 */ /* 0x000fca0008000012 */
[----:B------:R0:W-:Y:S01]  /*04b0*/  STG.E desc[UR6][R20.64+0x4], R23 ;  /* 0x0000041714007986 */ /* 0x0001e2000c101906 */
[----:B------:R-:W-:Y:S05]  /*04c0*/  @!P1 BRA `(.L_x_0) ;  /* 0xfffffffc00449947 */ /* 0x000fea000383ffff */
[----:B------:R-:W-:Y:S05]  /*04d0*/  EXIT ;  /* 0x000000000000794d */ /* 0x000fea0003800000 */
.L_x_1:
[----:B------:R-:W-:-:S00]  /*04e0*/  BRA `(.L_x_1) ;  /* 0xfffffffc00fc7947 */ /* 0x000fc0000383ffff */
[----:B------:R-:W-:-:S00]  /*04f0*/  NOP ;  /* 0x0000000000007918 */ /* 0x000fc00000000000 */
        /* <DEDUP_REMOVED lines=8> */
.L_x_2:


//--------------------- .nv.shared.reserved.0     --------------------------
	.section	.nv.shared.reserved.0,"aw",@nobits
	.weak		__nv_reservedSMEM_offset_0_alias
	.size		__nv_reservedSMEM_offset_0_alias, 0, 64
	.other		__nv_reservedSMEM_offset_0_alias,@"STO_CUDA_RESERVED_SHARED STV_DEFAULT"
__nv_reservedSMEM_offset_0_alias:
	.zero		0
	.zero		64


//--------------------- .nv.constant0._Z15step_kernel_modiifPfS_ --------------------------
	.section	.nv.constant0._Z15step_kernel_modiifPfS_,"a",@progbits
	.sectionflags	@""
	.align	4
.nv.constant0._Z15step_kernel_modiifPfS_:
	.zero		928


//--------------------- SYMBOLS --------------------------

	.type		.nv.reservedSmem.offset0,@object
	.size		.nv.reservedSmem.offset0,0x4
